//
// Generated by NVIDIA NVVM Compiler
//
// Compiler Build ID: CL-36424714
// Cuda compilation tools, release 13.0, V13.0.88
// Based on NVVM 20.0.0
//

.version 9.0
.target sm_100
.address_size 64

	// .globl	_Z12sum_of_arrayPfS_S_

.visible .entry _Z12sum_of_arrayPfS_S_(
	.param .u64 .ptr .align 1 _Z12sum_of_arrayPfS_S__param_0,
	.param .u64 .ptr .align 1 _Z12sum_of_arrayPfS_S__param_1,
	.param .u64 .ptr .align 1 _Z12sum_of_arrayPfS_S__param_2
)
{
	.reg .b32 	%r<5>;
	.reg .b32 	%f<4>;
	.reg .b64 	%rd<11>;

	ld.param.u64 	%rd1, [_Z12sum_of_arrayPfS_S__param_0];
	ld.param.u64 	%rd2, [_Z12sum_of_arrayPfS_S__param_1];
	ld.param.u64 	%rd3, [_Z12sum_of_arrayPfS_S__param_2];
	cvta.to.global.u64 	%rd4, %rd3;
	cvta.to.global.u64 	%rd5, %rd2;
	cvta.to.global.u64 	%rd6, %rd1;
	mov.u32 	%r1, %ctaid.x;
	mov.u32 	%r2, %ntid.x;
	mov.u32 	%r3, %tid.x;
	mad.lo.s32 	%r4, %r1, %r2, %r3;
	mul.wide.s32 	%rd7, %r4, 4;
	add.s64 	%rd8, %rd6, %rd7;
	ld.global.f32 	%f1, [%rd8];
	add.s64 	%rd9, %rd5, %rd7;
	ld.global.f32 	%f2, [%rd9];
	add.f32 	%f3, %f1, %f2;
	add.s64 	%rd10, %rd4, %rd7;
	st.global.f32 	[%rd10], %f3;
	ret;

}


// ===== COMPILED SASS (sm_100) =====

	.target	sm_100

	.elftype	@"ET_EXEC"


//--------------------- .note.nv.tkinfo           --------------------------
	.section	.note.nv.tkinfo,"",@"SHT_NOTE"
	.sectionflags	@"SHF_NOTE_NV_TKINFO"
	.tkinfo
        /*0018*/ 	.word	0x00000002
        /*0030*/ 	.string	""
        /*0030*/ 	.string	"ptxas"
        /*0030*/ 	.string	"Cuda compilation tools, release 13.0, V13.0.88"
        /*0030*/ 	.string	"Build cuda_13.0.r13.0/compiler.36424714_0"
        /*0030*/ 	.string	"-arch sm_100 -m 64 "



//--------------------- .note.nv.cuinfo           --------------------------
	.section	.note.nv.cuinfo,"",@"SHT_NOTE"
	.sectionflags	@"SHF_NOTE_NV_CUINFO"
        /*0018*/ 	.short	0x0002
        /*001a*/ 	.short	0x0064
        /*001c*/ 	.short	0x0082
	.zero		2


//--------------------- .nv.info                  --------------------------
	.section	.nv.info,"",@"SHT_CUDA_INFO"
	.align	4


	//----- nvinfo : EIATTR_REGCOUNT
	.align		4
        /*0000*/ 	.byte	0x04, 0x2f
        /*0002*/ 	.short	(.L_1 - .L_0)
	.align		4
.L_0:
        /*0004*/ 	.word	index@(_Z12sum_of_arrayPfS_S_)
        /*0008*/ 	.word	0x0000000c


	//----- nvinfo : EIATTR_FRAME_SIZE
	.align		4
.L_1:
        /*000c*/ 	.byte	0x04, 0x11
        /*000e*/ 	.short	(.L_3 - .L_2)
	.align		4
.L_2:
        /*0010*/ 	.word	index@(_Z12sum_of_arrayPfS_S_)
        /*0014*/ 	.word	0x00000000


	//----- nvinfo : EIATTR_MIN_STACK_SIZE
	.align		4
.L_3:
        /*0018*/ 	.byte	0x04, 0x12
        /*001a*/ 	.short	(.L_5 - .L_4)
	.align		4
.L_4:
        /*001c*/ 	.word	index@(_Z12sum_of_arrayPfS_S_)
        /*0020*/ 	.word	0x00000000
.L_5:


//--------------------- .nv.compat                --------------------------
	.section	.nv.compat,"",@"SHT_CUDA_COMPAT_INFO"
	.align	4
        /*0000*/ 	.byte	0x02, 0x09, 0x00, 0x00, 0x02, 0x02, 0x01, 0x00, 0x02, 0x05, 0x05, 0x00, 0x03, 0x07, 0x01, 0x01
        /*0010*/ 	.byte	0x02, 0x03, 0x00, 0x00, 0x02, 0x06, 0x01, 0x00, 0x04, 0x0b, 0x08, 0x00, 0x09, 0x00, 0x00, 0x00
        /*0020*/ 	.byte	0x00, 0x00, 0x00, 0x00


//--------------------- .nv.info._Z12sum_of_arrayPfS_S_ --------------------------
	.section	.nv.info._Z12sum_of_arrayPfS_S_,"",@"SHT_CUDA_INFO"
	.sectionflags	@""
	.align	4


	//----- nvinfo : EIATTR_CUDA_API_VERSION
	.align		4
        /*0000*/ 	.byte	0x04, 0x37
        /*0002*/ 	.short	(.L_7 - .L_6)
.L_6:
        /*0004*/ 	.word	0x00000082


	//----- nvinfo : EIATTR_KPARAM_INFO
	.align		4
.L_7:
        /*0008*/ 	.byte	0x04, 0x17
        /*000a*/ 	.short	(.L_9 - .L_8)
.L_8:
        /*000c*/ 	.word	0x00000000
        /*0010*/ 	.short	0x0002
        /*0012*/ 	.short	0x0010
        /*0014*/ 	.byte	0x00, 0xf5, 0x21, 0x00


	//----- nvinfo : EIATTR_KPARAM_INFO
	.align		4
.L_9:
        /*0018*/ 	.byte	0x04, 0x17
        /*001a*/ 	.short	(.L_11 - .L_10)
.L_10:
        /*001c*/ 	.word	0x00000000
        /*0020*/ 	.short	0x0001
        /*0022*/ 	.short	0x0008
        /*0024*/ 	.byte	0x00, 0xf5, 0x21, 0x00


	//----- nvinfo : EIATTR_KPARAM_INFO
	.align		4
.L_11:
        /*0028*/ 	.byte	0x04, 0x17
        /*002a*/ 	.short	(.L_13 - .L_12)
.L_12:
        /*002c*/ 	.word	0x00000000
        /*0030*/ 	.short	0x0000
        /*0032*/ 	.short	0x0000
        /*0034*/ 	.byte	0x00, 0xf5, 0x21, 0x00


	//----- nvinfo : EIATTR_SPARSE_MMA_MASK
	.align		4
.L_13:
        /*0038*/ 	.byte	0x03, 0x50
        /*003a*/ 	.short	0x0000


	//----- nvinfo : EIATTR_MAXREG_COUNT
	.align		4
        /*003c*/ 	.byte	0x03, 0x1b
        /*003e*/ 	.short	0x00ff


	//----- nvinfo : EIATTR_MERCURY_ISA_VERSION
	.align		4
        /*0040*/ 	.byte	0x03, 0x5f
        /*0042*/ 	.short	0x0101


	//----- nvinfo : EIATTR_VRC_CTA_INIT_COUNT
	.align		4
        /*0044*/ 	.byte	0x02, 0x4a
	.zero		1
	.zero		1


	//----- nvinfo : EIATTR_EXIT_INSTR_OFFSETS
	.align		4
        /*0048*/ 	.byte	0x04, 0x1c
        /*004a*/ 	.short	(.L_15 - .L_14)


	//   ....[0]....
.L_14:
        /*004c*/ 	.word	0x00000100


	//----- nvinfo : EIATTR_CBANK_PARAM_SIZE
	.align		4
.L_15:
        /*0050*/ 	.byte	0x03, 0x19
        /*0052*/ 	.short	0x0018


	//----- nvinfo : EIATTR_PARAM_CBANK
	.align		4
        /*0054*/ 	.byte	0x04, 0x0a
        /*0056*/ 	.short	(.L_17 - .L_16)
	.align		4
.L_16:
        /*0058*/ 	.word	index@(.nv.constant0._Z12sum_of_arrayPfS_S_)
        /*005c*/ 	.short	0x0380
        /*005e*/ 	.short	0x0018


	//----- nvinfo : EIATTR_SW_WAR
	.align		4
.L_17:
        /*0060*/ 	.byte	0x04, 0x36
        /*0062*/ 	.short	(.L_19 - .L_18)
.L_18:
        /*0064*/ 	.word	0x00000008
.L_19:


//--------------------- .nv.callgraph             --------------------------
	.section	.nv.callgraph,"",@"SHT_CUDA_CALLGRAPH"
	.align	4
	.sectionentsize	8
	.align		4
        /*0000*/ 	.word	0x00000000
	.align		4
        /*0004*/ 	.word	0xffffffff
	.align		4
        /*0008*/ 	.word	0x00000000
	.align		4
        /*000c*/ 	.word	0xfffffffe
	.align		4
        /*0010*/ 	.word	0x00000000
	.align		4
        /*0014*/ 	.word	0xfffffffd
	.align		4
        /*0018*/ 	.word	0x00000000
	.align		4
        /*001c*/ 	.word	0xfffffffc


//--------------------- .text._Z12sum_of_arrayPfS_S_ --------------------------
	.section	.text._Z12sum_of_arrayPfS_S_,"ax",@progbits
	.align	128
        .global         _Z12sum_of_arrayPfS_S_
        .type           _Z12sum_of_arrayPfS_S_,@function
        .size           _Z12sum_of_arrayPfS_S_,(.L_x_1 - _Z12sum_of_arrayPfS_S_)
        .other          _Z12sum_of_arrayPfS_S_,@"STO_CUDA_ENTRY STV_DEFAULT"
_Z12sum_of_arrayPfS_S_:
.text._Z12sum_of_arrayPfS_S_:
[----:B------:R-:W-:Y:S01]  /*0000*/  LDC R1, c[0x0][0x37c] ;  /* 0x0000df00ff017b82 */ /* 0x000fe20000000800 */
[----:B------:R-:W0:Y:S07]  /*0010*/  S2R R0, SR_TID.X ;  /* 0x0000000000007919 */ /* 0x000e2e0000002100 */
[----:B------:R-:W0:Y:S01]  /*0020*/  S2UR UR6, SR_CTAID.X ;  /* 0x00000000000679c3 */ /* 0x000e220000002500 */
[----:B------:R-:W1:Y:S07]  /*0030*/  LDCU.64 UR4, c[0x0][0x358] ;  /* 0x00006b00ff0477ac */ /* 0x000e6e0008000a00 */
[----:B------:R-:W0:Y:S08]  /*0040*/  LDC R9, c[0x0][0x360] ;  /* 0x0000d800ff097b82 */ /* 0x000e300000000800 */
[----:B------:R-:W2:Y:S08]  /*0050*/  LDC.64 R2, c[0x0][0x380] ;  /* 0x0000e000ff027b82 */ /* 0x000eb00000000a00 */
[----:B------:R-:W3:Y:S01]  /*0060*/  LDC.64 R4, c[0x0][0x388] ;  /* 0x0000e200ff047b82 */ /* 0x000ee20000000a00 */
[----:B0-----:R-:W-:-:S07]  /*0070*/  IMAD R9, R9, UR6, R0 ;  /* 0x0000000609097c24 */ /* 0x001fce000f8e0200 */
[----:B------:R-:W0:Y:S01]  /*0080*/  LDC.64 R6, c[0x0][0x390] ;  /* 0x0000e400ff067b82 */ /* 0x000e220000000a00 */
[----:B--2---:R-:W-:-:S06]  /*0090*/  IMAD.WIDE R2, R9, 0x4, R2 ;  /* 0x0000000409027825 */ /* 0x004fcc00078e0202 */
[----:B-1----:R-:W2:Y:S01]  /*00a0*/  LDG.E R2, desc[UR4][R2.64] ;  /* 0x0000000402027981 */ /* 0x002ea2000c1e1900 */
[----:B---3--:R-:W-:-:S06]  /*00b0*/  IMAD.WIDE R4, R9, 0x4, R4 ;  /* 0x0000000409047825 */ /* 0x008fcc00078e0204 */
[----:B------:R-:W2:Y:S01]  /*00c0*/  LDG.E R5, desc[UR4][R4.64] ;  /* 0x0000000404057981 */ /* 0x000ea2000c1e1900 */
[----:B0-----:R-:W-:-:S04]  /*00d0*/  IMAD.WIDE R6, R9, 0x4, R6 ;  /* 0x0000000409067825 */ /* 0x001fc800078e0206 */
[----:B--2---:R-:W-:-:S05]  /*00e0*/  FADD R9, R2, R5 ;  /* 0x0000000502097221 */ /* 0x004fca0000000000 */
[----:B------:R-:W-:Y:S01]  /*00f0*/  STG.E desc[UR4][R6.64], R9 ;  /* 0x0000000906007986 */ /* 0x000fe2000c101904 */
[----:B------:R-:W-:Y:S05]  /*0100*/  EXIT ;  /* 0x000000000000794d */ /* 0x000fea0003800000 */
.L_x_0:
[----:B------:R-:W-:-:S00]  /*0110*/  BRA `(.L_x_0) ;  /* 0xfffffffc00fc7947 */ /* 0x000fc0000383ffff */
[----:B------:R-:W-:-:S00]  /*0120*/  NOP ;  /* 0x0000000000007918 */ /* 0x000fc00000000000 */
        /* <DEDUP_REMOVED lines=13> */
.L_x_1:


//--------------------- .nv.shared.reserved.0     --------------------------
	.section	.nv.shared.reserved.0,"aw",@nobits
	.weak		__nv_reservedSMEM_offset_0_alias
	.size		__nv_reservedSMEM_offset_0_alias, 0, 64
	.other		__nv_reservedSMEM_offset_0_alias,@"STO_CUDA_RESERVED_SHARED STV_DEFAULT"
__nv_reservedSMEM_offset_0_alias:
	.zero		0
	.zero		64


//--------------------- .nv.constant0._Z12sum_of_arrayPfS_S_ --------------------------
	.section	.nv.constant0._Z12sum_of_arrayPfS_S_,"a",@progbits
	.sectionflags	@""
	.align	4
.nv.constant0._Z12sum_of_arrayPfS_S_:
	.zero		920


//--------------------- SYMBOLS --------------------------

	.type		.nv.reservedSmem.offset0,@object
	.size		.nv.reservedSmem.offset0,0x4
